	.headerflags	@"EF_CUDA_TEXMODE_UNIFIED EF_CUDA_64BIT_ADDRESS EF_CUDA_ACCELERATORS EF_CUDA_SM90 EF_CUDA_VIRTUAL_SM(EF_CUDA_SM90)"
	.elftype	@"ET_EXEC"


//--------------------- .nv.info                  --------------------------
	.section	.nv.info,"",@"SHT_CUDA_INFO"
	.align	4


	//----- nvinfo : EIATTR_REGCOUNT
	.align		4
        /*0000*/ 	.byte	0x04, 0x2f
        /*0002*/ 	.short	(.L_3 - .L_2)
	.align		4
.L_2:
        /*0004*/ 	.word	index@(triton_poi_fused__native_batch_norm_legit_no_training_relu_24)
        /*0008*/ 	.word	0x00000011


	//----- nvinfo : EIATTR_MIN_STACK_SIZE
	.align		4
.L_3:
        /*000c*/ 	.byte	0x04, 0x12
        /*000e*/ 	.short	(.L_5 - .L_4)
	.align		4
.L_4:
        /*0010*/ 	.word	index@(triton_poi_fused__native_batch_norm_legit_no_training_relu_24)
        /*0014*/ 	.word	0x00000000


	//----- nvinfo : EIATTR_FRAME_SIZE
	.align		4
.L_5:
        /*0018*/ 	.byte	0x04, 0x11
        /*001a*/ 	.short	(.L_7 - .L_6)
	.align		4
.L_6:
        /*001c*/ 	.word	index@(triton_poi_fused__native_batch_norm_legit_no_training_relu_24)
        /*0020*/ 	.word	0x00000000


	//----- nvinfo : EIATTR_MIN_STACK_SIZE
	.align		4
.L_7:
        /*0024*/ 	.byte	0x04, 0x12
        /*0026*/ 	.short	(.L_9 - .L_8)
	.align		4
.L_8:
        /*0028*/ 	.word	index@(triton_poi_fused__native_batch_norm_legit_no_training_relu_24)
        /*002c*/ 	.word	0x00000000
.L_9:


//--------------------- .nv.info.triton_poi_fused__native_batch_norm_legit_no_training_relu_24 --------------------------
	.section	.nv.info.triton_poi_fused__native_batch_norm_legit_no_training_relu_24,"",@"SHT_CUDA_INFO"
	.sectionflags	@""
	.align	4


	//----- nvinfo : EIATTR_CUDA_API_VERSION
	.align		4
        /*0000*/ 	.byte	0x04, 0x37
        /*0002*/ 	.short	(.L_11 - .L_10)
.L_10:
        /*0004*/ 	.word	0x0000007c


	//----- nvinfo : EIATTR_KPARAM_INFO
	.align		4
.L_11:
        /*0008*/ 	.byte	0x04, 0x17
        /*000a*/ 	.short	(.L_13 - .L_12)
.L_12:
        /*000c*/ 	.word	0x00000000
        /*0010*/ 	.short	0x0006
        /*0012*/ 	.short	0x0030
        /*0014*/ 	.byte	0x00, 0xf0, 0x11, 0x00


	//----- nvinfo : EIATTR_KPARAM_INFO
	.align		4
.L_13:
        /*0018*/ 	.byte	0x04, 0x17
        /*001a*/ 	.short	(.L_15 - .L_14)
.L_14:
        /*001c*/ 	.word	0x00000000
        /*0020*/ 	.short	0x0005
        /*0022*/ 	.short	0x0028
        /*0024*/ 	.byte	0x00, 0xf4, 0x21, 0x00


	//----- nvinfo : EIATTR_KPARAM_INFO
	.align		4
.L_15:
        /*0028*/ 	.byte	0x04, 0x17
        /*002a*/ 	.short	(.L_17 - .L_16)
.L_16:
        /*002c*/ 	.word	0x00000000
        /*0030*/ 	.short	0x0004
        /*0032*/ 	.short	0x0020
        /*0034*/ 	.byte	0x00, 0xf4, 0x21, 0x00


	//----- nvinfo : EIATTR_KPARAM_INFO
	.align		4
.L_17:
        /*0038*/ 	.byte	0x04, 0x17
        /*003a*/ 	.short	(.L_19 - .L_18)
.L_18:
        /*003c*/ 	.word	0x00000000
        /*0040*/ 	.short	0x0003
        /*0042*/ 	.short	0x0018
        /*0044*/ 	.byte	0x00, 0xf4, 0x21, 0x00


	//----- nvinfo : EIATTR_KPARAM_INFO
	.align		4
.L_19:
        /*0048*/ 	.byte	0x04, 0x17
        /*004a*/ 	.short	(.L_21 - .L_20)
.L_20:
        /*004c*/ 	.word	0x00000000
        /*0050*/ 	.short	0x0002
        /*0052*/ 	.short	0x0010
        /*0054*/ 	.byte	0x00, 0xf4, 0x21, 0x00


	//----- nvinfo : EIATTR_KPARAM_INFO
	.align		4
.L_21:
        /*0058*/ 	.byte	0x04, 0x17
        /*005a*/ 	.short	(.L_23 - .L_22)
.L_22:
        /*005c*/ 	.word	0x00000000
        /*0060*/ 	.short	0x0001
        /*0062*/ 	.short	0x0008
        /*0064*/ 	.byte	0x00, 0xf4, 0x21, 0x00


	//----- nvinfo : EIATTR_KPARAM_INFO
	.align		4
.L_23:
        /*0068*/ 	.byte	0x04, 0x17
        /*006a*/ 	.short	(.L_25 - .L_24)
.L_24:
        /*006c*/ 	.word	0x00000000
        /*0070*/ 	.short	0x0000
        /*0072*/ 	.short	0x0000
        /*0074*/ 	.byte	0x00, 0xf4, 0x21, 0x00


	//----- nvinfo : EIATTR_SPARSE_MMA_MASK
	.align		4
.L_25:
        /*0078*/ 	.byte	0x03, 0x50
        /*007a*/ 	.short	0x0000


	//----- nvinfo : EIATTR_MAXREG_COUNT
	.align		4
        /*007c*/ 	.byte	0x03, 0x1b
        /*007e*/ 	.short	0x00ff


	//----- nvinfo : EIATTR_EXIT_INSTR_OFFSETS
	.align		4
        /*0080*/ 	.byte	0x04, 0x1c
        /*0082*/ 	.short	(.L_27 - .L_26)


	//   ....[0]....
.L_26:
        /*0084*/ 	.word	0x00000370


	//----- nvinfo : EIATTR_REQNTID
	.align		4
.L_27:
        /*0088*/ 	.byte	0x04, 0x10
        /*008a*/ 	.short	(.L_29 - .L_28)
.L_28:
        /*008c*/ 	.word	0x00000100
        /*0090*/ 	.word	0x00000001
        /*0094*/ 	.word	0x00000001


	//----- nvinfo : EIATTR_CBANK_PARAM_SIZE
	.align		4
.L_29:
        /*0098*/ 	.byte	0x03, 0x19
        /*009a*/ 	.short	0x0034


	//----- nvinfo : EIATTR_PARAM_CBANK
	.align		4
        /*009c*/ 	.byte	0x04, 0x0a
        /*009e*/ 	.short	(.L_31 - .L_30)
	.align		4
.L_30:
        /*00a0*/ 	.word	index@(.nv.constant0.triton_poi_fused__native_batch_norm_legit_no_training_relu_24)
        /*00a4*/ 	.short	0x0210
        /*00a6*/ 	.short	0x0034


	//----- nvinfo : EIATTR_SW_WAR
	.align		4
.L_31:
        /*00a8*/ 	.byte	0x04, 0x36
        /*00aa*/ 	.short	(.L_33 - .L_32)
.L_32:
        /*00ac*/ 	.word	0x00000008
.L_33:


//--------------------- .nv.callgraph             --------------------------
	.section	.nv.callgraph,"",@"SHT_CUDA_CALLGRAPH"
	.align	4
	.sectionentsize	8
	.align		4
        /*0000*/ 	.word	0x00000000
	.align		4
        /*0004*/ 	.word	0xffffffff
	.align		4
        /*0008*/ 	.word	0x00000000
	.align		4
        /*000c*/ 	.word	0xfffffffe
	.align		4
        /*0010*/ 	.word	0x00000000
	.align		4
        /*0014*/ 	.word	0xfffffffd
	.align		4
        /*0018*/ 	.word	0x00000000
	.align		4
        /*001c*/ 	.word	0xfffffffc


//--------------------- .nv.constant4             --------------------------
	.section	.nv.constant4,"a",@progbits
	.align	8
	.align		8
.nv.constant4:
        /*0000*/ 	.dword	_$_str
	.align		8
        /*0008*/ 	.dword	_$_str_$_2


//--------------------- .text.triton_poi_fused__native_batch_norm_legit_no_training_relu_24 --------------------------
	.section	.text.triton_poi_fused__native_batch_norm_legit_no_training_relu_24,"ax",@progbits
	.align	128
        .global         triton_poi_fused__native_batch_norm_legit_no_training_relu_24
        .type           triton_poi_fused__native_batch_norm_legit_no_training_relu_24,@function
        .size           triton_poi_fused__native_batch_norm_legit_no_training_relu_24,(.L_x_1 - triton_poi_fused__native_batch_norm_legit_no_training_relu_24)
        .other          triton_poi_fused__native_batch_norm_legit_no_training_relu_24,@"STO_CUDA_ENTRY STV_DEFAULT"
triton_poi_fused__native_batch_norm_legit_no_training_relu_24:
.text.triton_poi_fused__native_batch_norm_legit_no_training_relu_24:
[----:B------:R-:W-:Y:S01]  /*0000*/  LDC R1, c[0x0][0x28] ;  /* 0x00000a00ff017b82 */ /* 0x000fe20000000800 */
[----:B------:R-:W1:Y:S01]  /*0010*/  S2R R0, SR_TID.X ;  /* 0x0000000000007919 */ /* 0x000e620000002100 */
[----:B------:R-:W-:-:S06]  /*0020*/  HFMA2.MMA R2, -RZ, RZ, 0, 0 ;  /* 0x00000000ff027435 */ /* 0x000fcc00000001ff */
[----:B------:R-:W2:Y:S01]  /*0030*/  LDC.64 R6, c[0x0][0x220] ;  /* 0x00008800ff067b82 */ /* 0x000ea20000000a00 */
[----:B------:R-:W-:Y:S01]  /*0040*/  ULDC.64 UR4, c[0x0][0x208] ;  /* 0x0000820000047ab9 */ /* 0x000fe20000000a00 */
[----:B------:R-:W3:Y:S06]  /*0050*/  S2R R5, SR_CTAID.X ;  /* 0x0000000000057919 */ /* 0x000eec0000002500 */
[----:B------:R-:W4:Y:S08]  /*0060*/  LDC.64 R8, c[0x0][0x228] ;  /* 0x00008a00ff087b82 */ /* 0x000f300000000a00 */
[----:B------:R-:W5:Y:S01]  /*0070*/  LDC.64 R10, c[0x0][0x230] ;  /* 0x00008c00ff0a7b82 */ /* 0x000f620000000a00 */
[----:B-1----:R-:W-:-:S02]  /*0080*/  SHF.L.U32 R0, R0, 0x1, RZ ;  /* 0x0000000100007819 */ /* 0x002fc400000006ff */
[----:B---3--:R-:W-:Y:S02]  /*0090*/  SHF.R.S32.HI R3, RZ, 0x16, R5 ;  /* 0x00000016ff037819 */ /* 0x008fe40000011405 */
[----:B------:R-:W-:Y:S02]  /*00a0*/  LOP3.LUT R0, R0, 0x1fe, RZ, 0xc0, !PT ;  /* 0x000001fe00007812 */ /* 0x000fe400078ec0ff */
[----:B------:R-:W-:Y:S02]  /*00b0*/  SGXT R3, R3, 0x1 ;  /* 0x000000010303781a */ /* 0x000fe40000000200 */
[----:B------:R-:W-:-:S04]  /*00c0*/  LEA R0, R5, R0, 0x9 ;  /* 0x0000000005007211 */ /* 0x000fc800078e48ff */
[----:B------:R-:W-:-:S04]  /*00d0*/  LEA.HI R3, R3, R0, RZ, 0x6 ;  /* 0x0000000003037211 */ /* 0x000fc800078f30ff */
[----:B------:R-:W-:-:S05]  /*00e0*/  SHF.R.S32.HI R3, RZ, 0x6, R3 ;  /* 0x00000006ff037819 */ /* 0x000fca0000011403 */
[----:B------:R-:W-:-:S05]  /*00f0*/  IMAD.HI R2, R3, -0x6db6db6d, R2 ;  /* 0x9249249303027827 */ /* 0x000fca00078e0202 */
[----:B------:R-:W-:-:S04]  /*0100*/  SHF.R.U32.HI R5, RZ, 0x1f, R2 ;  /* 0x0000001fff057819 */ /* 0x000fc80000011602 */
[----:B------:R-:W-:-:S05]  /*0110*/  LEA.HI.SX32 R5, R2, R5, 0x18 ;  /* 0x0000000502057211 */ /* 0x000fca00078fc2ff */
[----:B------:R-:W-:Y:S02]  /*0120*/  IMAD R13, R5, -0x1c0, R3 ;  /* 0xfffffe40050d7824 */ /* 0x000fe400078e0203 */
[----:B------:R-:W1:Y:S02]  /*0130*/  LDC.64 R2, c[0x0][0x210] ;  /* 0x00008400ff027b82 */ /* 0x000e640000000a00 */
[----:B--2---:R-:W-:-:S06]  /*0140*/  IMAD.WIDE R6, R13, 0x4, R6 ;  /* 0x000000040d067825 */ /* 0x004fcc00078e0206 */
[----:B------:R-:W2:Y:S01]  /*0150*/  LDG.E.EL R6, desc[UR4][R6.64] ;  /* 0x0000000406067981 */ /* 0x000ea2000c2e1900 */
[----:B------:R-:W3:Y:S01]  /*0160*/  LDC.64 R4, c[0x0][0x218] ;  /* 0x00008600ff047b82 */ /* 0x000ee20000000a00 */
[----:B----4-:R-:W-:-:S04]  /*0170*/  IMAD.WIDE R8, R13, 0x4, R8 ;  /* 0x000000040d087825 */ /* 0x010fc800078e0208 */
[----:B-----5:R-:W-:Y:S02]  /*0180*/  IMAD.WIDE R10, R13, 0x4, R10 ;  /* 0x000000040d0a7825 */ /* 0x020fe400078e020a */
[----:B------:R-:W4:Y:S04]  /*0190*/  LDG.E.EL R8, desc[UR4][R8.64] ;  /* 0x0000000408087981 */ /* 0x000f28000c2e1900 */
[----:B------:R-:W4:Y:S01]  /*01a0*/  LDG.E.EL R11, desc[UR4][R10.64] ;  /* 0x000000040a0b7981 */ /* 0x000f22000c2e1900 */
[----:B-1----:R-:W-:-:S06]  /*01b0*/  IMAD.WIDE R2, R0, 0x4, R2 ;  /* 0x0000000400027825 */ /* 0x002fcc00078e0202 */
[----:B------:R-:W5:Y:S01]  /*01c0*/  LDG.E.64 R2, desc[UR4][R2.64] ;  /* 0x0000000402027981 */ /* 0x000f62000c1e1b00 */
[----:B---3--:R-:W-:-:S05]  /*01d0*/  IMAD.WIDE R4, R13, 0x4, R4 ;  /* 0x000000040d047825 */ /* 0x008fca00078e0204 */
[----:B------:R1:W5:Y:S01]  /*01e0*/  LDG.E.EL R12, desc[UR4][R4.64] ;  /* 0x00000004040c7981 */ /* 0x000362000c2e1900 */
[----:B------:R-:W-:Y:S01]  /*01f0*/  MOV R14, 0x3e800000 ;  /* 0x3e800000000e7802 */ /* 0x000fe20000000f00 */
[----:B-1----:R-:W1:Y:S02]  /*0200*/  LDC.64 R4, c[0x0][0x238] ;  /* 0x00008e00ff047b82 */ /* 0x002e640000000a00 */
[----:B-1----:R-:W-:-:S04]  /*0210*/  IMAD.WIDE R4, R0, 0x4, R4 ;  /* 0x0000000400047825 */ /* 0x002fc800078e0204 */
[----:B--2---:R-:W-:-:S04]  /*0220*/  FADD R6, R6, 9.9999997473787516356e-06 ;  /* 0x3727c5ac06067421 */ /* 0x004fc80000000000 */
[----:B------:R-:W1:Y:S02]  /*0230*/  MUFU.SQRT R7, R6 ;  /* 0x0000000600077308 */ /* 0x000e640000002000 */
[C---:B-1----:R-:W-:Y:S02]  /*0240*/  FSETP.GT.AND P0, PT, R7.reuse, 8.50705917302346158658e+37, PT ;  /* 0x7e8000000700780b */ /* 0x042fe40003f04000 */
[----:B------:R-:W-:-:S11]  /*0250*/  FSETP.GEU.AND P1, PT, R7, 1.175494350822287508e-38, PT ;  /* 0x008000000700780b */ /* 0x000fd60003f2e000 */
[----:B------:R-:W-:-:S04]  /*0260*/  @P0 FMUL R7, R7, 0.25 ;  /* 0x3e80000007070820 */ /* 0x000fc80000400000 */
[----:B------:R-:W-:-:S06]  /*0270*/  @!P1 FMUL R7, R7, 16777216 ;  /* 0x4b80000007079820 */ /* 0x000fcc0000400000 */
[----:B------:R-:W1:Y:S01]  /*0280*/  MUFU.RCP R7, R7 ;  /* 0x0000000700077308 */ /* 0x000e620000001000 */
[----:B------:R-:W-:Y:S01]  /*0290*/  FSEL R14, R14, 1, P0 ;  /* 0x3f8000000e0e7808 */ /* 0x000fe20000000000 */
[----:B-----5:R-:W-:-:S04]  /*02a0*/  FADD R2, R2, -R12 ;  /* 0x8000000c02027221 */ /* 0x020fc80000000000 */
[----:B------:R-:W-:Y:S01]  /*02b0*/  @!P1 FMUL R14, R14, 16777216 ;  /* 0x4b8000000e0e9820 */ /* 0x000fe20000400000 */
[----:B------:R-:W-:-:S03]  /*02c0*/  FADD R3, R3, -R12 ;  /* 0x8000000c03037221 */ /* 0x000fc60000000000 */
[----:B-1----:R-:W-:-:S04]  /*02d0*/  FMUL R14, R7, R14 ;  /* 0x0000000e070e7220 */ /* 0x002fc80000400000 */
[-C--:B------:R-:W-:Y:S01]  /*02e0*/  FMUL R2, R2, R14.reuse ;  /* 0x0000000e02027220 */ /* 0x080fe20000400000 */
[----:B------:R-:W-:-:S03]  /*02f0*/  FMUL R14, R3, R14 ;  /* 0x0000000e030e7220 */ /* 0x000fc60000400000 */
[C-C-:B----4-:R-:W-:Y:S01]  /*0300*/  FFMA R2, R8.reuse, R2, R11.reuse ;  /* 0x0000000208027223 */ /* 0x150fe2000000000b */
[----:B------:R-:W-:-:S04]  /*0310*/  FFMA R14, R8, R14, R11 ;  /* 0x0000000e080e7223 */ /* 0x000fc8000000000b */
[----:B------:R-:W-:Y:S02]  /*0320*/  FSETP.GEU.AND P0, PT, R2, RZ, PT ;  /* 0x000000ff0200720b */ /* 0x000fe40003f0e000 */
[----:B------:R-:W-:Y:S02]  /*0330*/  FSETP.GEU.AND P1, PT, R14, RZ, PT ;  /* 0x000000ff0e00720b */ /* 0x000fe40003f2e000 */
[----:B------:R-:W-:Y:S02]  /*0340*/  FSEL R2, R2, RZ, P0 ;  /* 0x000000ff02027208 */ /* 0x000fe40000000000 */
[----:B------:R-:W-:-:S05]  /*0350*/  FSEL R3, R14, RZ, P1 ;  /* 0x000000ff0e037208 */ /* 0x000fca0000800000 */
[----:B------:R-:W-:Y:S01]  /*0360*/  STG.E.64 desc[UR4][R4.64], R2 ;  /* 0x0000000204007986 */ /* 0x000fe2000c101b04 */
[----:B------:R-:W-:Y:S05]  /*0370*/  EXIT ;  /* 0x000000000000794d */ /* 0x000fea0003800000 */
.L_x_0:
[----:B------:R-:W-:-:S00]  /*0380*/  BRA `(.L_x_0) ;  /* 0xfffffffc00fc7947 */ /* 0x000fc0000383ffff */
[----:B------:R-:W-:-:S00]  /*0390*/  NOP ;  /* 0x0000000000007918 */ /* 0x000fc00000000000 */
        /* <DEDUP_REMOVED lines=14> */
.L_x_1:


//--------------------- .nv.global.init           --------------------------
	.section	.nv.global.init,"aw",@progbits
.nv.global.init:
	.type		_$_str,@object
	.size		_$_str,(_$_str_$_2 - _$_str)
_$_str:
        /*0000*/ 	.byte	0x5f, 0x5f, 0x43, 0x55, 0x44, 0x41, 0x5f, 0x46, 0x54, 0x5a, 0x00
	.type		_$_str_$_2,@object
	.size		_$_str_$_2,(.L_1 - _$_str_$_2)
_$_str_$_2:
        /*000b*/ 	.byte	0x5f, 0x5f, 0x43, 0x55, 0x44, 0x41, 0x5f, 0x50, 0x52, 0x45, 0x43, 0x5f, 0x53, 0x51, 0x52, 0x54
        /*001b*/ 	.byte	0x00
.L_1:


//--------------------- .nv.constant0.triton_poi_fused__native_batch_norm_legit_no_training_relu_24 --------------------------
	.section	.nv.constant0.triton_poi_fused__native_batch_norm_legit_no_training_relu_24,"a",@progbits
	.sectionflags	@""
	.align	4
.nv.constant0.triton_poi_fused__native_batch_norm_legit_no_training_relu_24:
	.zero		580
